//
// Generated by NVIDIA NVVM Compiler
//
// Compiler Build ID: CL-36424714
// Cuda compilation tools, release 13.0, V13.0.88
// Based on NVVM 20.0.0
//

.version 9.0
.target sm_100
.address_size 64

	// .globl	_Z10stencil_1dPiS_i
// _ZZ10stencil_1dPiS_iE4temp has been demoted

.visible .entry _Z10stencil_1dPiS_i(
	.param .u64 .ptr .align 1 _Z10stencil_1dPiS_i_param_0,
	.param .u64 .ptr .align 1 _Z10stencil_1dPiS_i_param_1,
	.param .u32 _Z10stencil_1dPiS_i_param_2
)
{
	.reg .pred 	%p<8>;
	.reg .b32 	%r<38>;
	.reg .b64 	%rd<13>;
	// demoted variable
	.shared .align 4 .b8 _ZZ10stencil_1dPiS_iE4temp[1048];
	ld.param.u64 	%rd4, [_Z10stencil_1dPiS_i_param_0];
	ld.param.u64 	%rd3, [_Z10stencil_1dPiS_i_param_1];
	ld.param.u32 	%r11, [_Z10stencil_1dPiS_i_param_2];
	cvta.to.global.u64 	%rd1, %rd4;
	mov.u32 	%r1, %tid.x;
	mov.u32 	%r2, %ntid.x;
	mov.u32 	%r12, %ctaid.x;
	mad.lo.s32 	%r37, %r2, %r12, %r1;
	add.s32 	%r4, %r11, %r2;
	setp.ge.u32 	%p1, %r37, %r4;
	@%p1 bra 	$L__BB0_12;
	shl.b32 	%r13, %r1, 2;
	mov.u32 	%r14, _ZZ10stencil_1dPiS_iE4temp;
	add.s32 	%r5, %r14, %r13;
	shl.b32 	%r15, %r2, 2;
	add.s32 	%r6, %r5, %r15;
	mov.u32 	%r16, %nctaid.x;
	mul.lo.s32 	%r7, %r16, %r2;
	cvta.to.global.u64 	%rd2, %rd3;
$L__BB0_2:
	mov.b32 	%r17, 0;
	st.shared.u32 	[%r5+12], %r17;
	setp.ge.s32 	%p2, %r37, %r11;
	@%p2 bra 	$L__BB0_4;
	mul.wide.s32 	%rd5, %r37, 4;
	add.s64 	%rd6, %rd1, %rd5;
	ld.global.u32 	%r18, [%rd6];
	st.shared.u32 	[%r5+12], %r18;
$L__BB0_4:
	setp.gt.u32 	%p3, %r1, 2;
	@%p3 bra 	$L__BB0_9;
	mov.b32 	%r19, 0;
	st.shared.u32 	[%r5], %r19;
	setp.lt.s32 	%p4, %r37, 3;
	@%p4 bra 	$L__BB0_7;
	add.s32 	%r20, %r37, -3;
	mul.wide.u32 	%rd7, %r20, 4;
	add.s64 	%rd8, %rd1, %rd7;
	ld.global.u32 	%r21, [%rd8];
	st.shared.u32 	[%r5], %r21;
$L__BB0_7:
	mov.b32 	%r22, 0;
	st.shared.u32 	[%r6+12], %r22;
	add.s32 	%r9, %r37, %r2;
	setp.ge.s32 	%p5, %r9, %r11;
	@%p5 bra 	$L__BB0_9;
	mul.wide.s32 	%rd9, %r9, 4;
	add.s64 	%rd10, %rd1, %rd9;
	ld.global.u32 	%r23, [%rd10];
	st.shared.u32 	[%r6+12], %r23;
$L__BB0_9:
	setp.ge.s32 	%p6, %r37, %r11;
	bar.sync 	0;
	@%p6 bra 	$L__BB0_11;
	ld.shared.u32 	%r24, [%r5];
	ld.shared.u32 	%r25, [%r5+4];
	ld.shared.u32 	%r26, [%r5+8];
	ld.shared.u32 	%r27, [%r5+12];
	ld.shared.u32 	%r28, [%r5+16];
	ld.shared.u32 	%r29, [%r5+20];
	ld.shared.u32 	%r30, [%r5+24];
	mul.wide.s32 	%rd11, %r37, 4;
	add.s64 	%rd12, %rd2, %rd11;
	add.s32 	%r31, %r25, %r24;
	add.s32 	%r32, %r26, %r31;
	add.s32 	%r33, %r27, %r32;
	add.s32 	%r34, %r28, %r33;
	add.s32 	%r35, %r29, %r34;
	add.s32 	%r36, %r30, %r35;
	st.global.u32 	[%rd12], %r36;
$L__BB0_11:
	add.s32 	%r37, %r37, %r7;
	bar.sync 	0;
	setp.lt.u32 	%p7, %r37, %r4;
	@%p7 bra 	$L__BB0_2;
$L__BB0_12:
	ret;

}


// ===== COMPILED SASS (sm_100) =====

	.target	sm_100

	.elftype	@"ET_EXEC"


//--------------------- .note.nv.tkinfo           --------------------------
	.section	.note.nv.tkinfo,"",@"SHT_NOTE"
	.sectionflags	@"SHF_NOTE_NV_TKINFO"
	.tkinfo
        /*0018*/ 	.word	0x00000002
        /*0030*/ 	.string	""
        /*0030*/ 	.string	"ptxas"
        /*0030*/ 	.string	"Cuda compilation tools, release 13.0, V13.0.88"
        /*0030*/ 	.string	"Build cuda_13.0.r13.0/compiler.36424714_0"
        /*0030*/ 	.string	"-arch sm_100 -m 64 "



//--------------------- .note.nv.cuinfo           --------------------------
	.section	.note.nv.cuinfo,"",@"SHT_NOTE"
	.sectionflags	@"SHF_NOTE_NV_CUINFO"
        /*0018*/ 	.short	0x0002
        /*001a*/ 	.short	0x0064
        /*001c*/ 	.short	0x0082
	.zero		2


//--------------------- .nv.info                  --------------------------
	.section	.nv.info,"",@"SHT_CUDA_INFO"
	.align	4


	//----- nvinfo : EIATTR_REGCOUNT
	.align		4
        /*0000*/ 	.byte	0x04, 0x2f
        /*0002*/ 	.short	(.L_1 - .L_0)
	.align		4
.L_0:
        /*0004*/ 	.word	index@(_Z10stencil_1dPiS_i)
        /*0008*/ 	.word	0x00000018


	//----- nvinfo : EIATTR_FRAME_SIZE
	.align		4
.L_1:
        /*000c*/ 	.byte	0x04, 0x11
        /*000e*/ 	.short	(.L_3 - .L_2)
	.align		4
.L_2:
        /*0010*/ 	.word	index@(_Z10stencil_1dPiS_i)
        /*0014*/ 	.word	0x00000000


	//----- nvinfo : EIATTR_MIN_STACK_SIZE
	.align		4
.L_3:
        /*0018*/ 	.byte	0x04, 0x12
        /*001a*/ 	.short	(.L_5 - .L_4)
	.align		4
.L_4:
        /*001c*/ 	.word	index@(_Z10stencil_1dPiS_i)
        /*0020*/ 	.word	0x00000000
.L_5:


//--------------------- .nv.compat                --------------------------
	.section	.nv.compat,"",@"SHT_CUDA_COMPAT_INFO"
	.align	4
        /*0000*/ 	.byte	0x02, 0x09, 0x00, 0x00, 0x02, 0x02, 0x01, 0x00, 0x02, 0x05, 0x05, 0x00, 0x03, 0x07, 0x01, 0x01
        /*0010*/ 	.byte	0x02, 0x03, 0x00, 0x00, 0x02, 0x06, 0x01, 0x00, 0x04, 0x0b, 0x08, 0x00, 0x09, 0x00, 0x00, 0x00
        /*0020*/ 	.byte	0x00, 0x00, 0x00, 0x00


//--------------------- .nv.info._Z10stencil_1dPiS_i --------------------------
	.section	.nv.info._Z10stencil_1dPiS_i,"",@"SHT_CUDA_INFO"
	.sectionflags	@""
	.align	4


	//----- nvinfo : EIATTR_CUDA_API_VERSION
	.align		4
        /*0000*/ 	.byte	0x04, 0x37
        /*0002*/ 	.short	(.L_7 - .L_6)
.L_6:
        /*0004*/ 	.word	0x00000082


	//----- nvinfo : EIATTR_KPARAM_INFO
	.align		4
.L_7:
        /*0008*/ 	.byte	0x04, 0x17
        /*000a*/ 	.short	(.L_9 - .L_8)
.L_8:
        /*000c*/ 	.word	0x00000000
        /*0010*/ 	.short	0x0002
        /*0012*/ 	.short	0x0010
        /*0014*/ 	.byte	0x00, 0xf0, 0x11, 0x00


	//----- nvinfo : EIATTR_KPARAM_INFO
	.align		4
.L_9:
        /*0018*/ 	.byte	0x04, 0x17
        /*001a*/ 	.short	(.L_11 - .L_10)
.L_10:
        /*001c*/ 	.word	0x00000000
        /*0020*/ 	.short	0x0001
        /*0022*/ 	.short	0x0008
        /*0024*/ 	.byte	0x00, 0xf5, 0x21, 0x00


	//----- nvinfo : EIATTR_KPARAM_INFO
	.align		4
.L_11:
        /*0028*/ 	.byte	0x04, 0x17
        /*002a*/ 	.short	(.L_13 - .L_12)
.L_12:
        /*002c*/ 	.word	0x00000000
        /*0030*/ 	.short	0x0000
        /*0032*/ 	.short	0x0000
        /*0034*/ 	.byte	0x00, 0xf5, 0x21, 0x00


	//----- nvinfo : EIATTR_SPARSE_MMA_MASK
	.align		4
.L_13:
        /*0038*/ 	.byte	0x03, 0x50
        /*003a*/ 	.short	0x0000


	//----- nvinfo : EIATTR_MAXREG_COUNT
	.align		4
        /*003c*/ 	.byte	0x03, 0x1b
        /*003e*/ 	.short	0x00ff


	//----- nvinfo : EIATTR_NUM_BARRIERS
	.align		4
        /*0040*/ 	.byte	0x02, 0x4c
        /*0042*/ 	.byte	0x01
	.zero		1


	//----- nvinfo : EIATTR_MERCURY_ISA_VERSION
	.align		4
        /*0044*/ 	.byte	0x03, 0x5f
        /*0046*/ 	.short	0x0101


	//----- nvinfo : EIATTR_VRC_CTA_INIT_COUNT
	.align		4
        /*0048*/ 	.byte	0x02, 0x4a
	.zero		1
	.zero		1


	//----- nvinfo : EIATTR_EXIT_INSTR_OFFSETS
	.align		4
        /*004c*/ 	.byte	0x04, 0x1c
        /*004e*/ 	.short	(.L_15 - .L_14)


	//   ....[0]....
.L_14:
        /*0050*/ 	.word	0x00000080


	//   ....[1]....
        /*0054*/ 	.word	0x00000410


	//----- nvinfo : EIATTR_CRS_STACK_SIZE
	.align		4
.L_15:
        /*0058*/ 	.byte	0x04, 0x1e
        /*005a*/ 	.short	(.L_17 - .L_16)
.L_16:
        /*005c*/ 	.word	0x00000000


	//----- nvinfo : EIATTR_CBANK_PARAM_SIZE
	.align		4
.L_17:
        /*0060*/ 	.byte	0x03, 0x19
        /*0062*/ 	.short	0x0014


	//----- nvinfo : EIATTR_PARAM_CBANK
	.align		4
        /*0064*/ 	.byte	0x04, 0x0a
        /*0066*/ 	.short	(.L_19 - .L_18)
	.align		4
.L_18:
        /*0068*/ 	.word	index@(.nv.constant0._Z10stencil_1dPiS_i)
        /*006c*/ 	.short	0x0380
        /*006e*/ 	.short	0x0014


	//----- nvinfo : EIATTR_SW_WAR
	.align		4
.L_19:
        /*0070*/ 	.byte	0x04, 0x36
        /*0072*/ 	.short	(.L_21 - .L_20)
.L_20:
        /*0074*/ 	.word	0x00000008
.L_21:


//--------------------- .nv.callgraph             --------------------------
	.section	.nv.callgraph,"",@"SHT_CUDA_CALLGRAPH"
	.align	4
	.sectionentsize	8
	.align		4
        /*0000*/ 	.word	0x00000000
	.align		4
        /*0004*/ 	.word	0xffffffff
	.align		4
        /*0008*/ 	.word	0x00000000
	.align		4
        /*000c*/ 	.word	0xfffffffe
	.align		4
        /*0010*/ 	.word	0x00000000
	.align		4
        /*0014*/ 	.word	0xfffffffd
	.align		4
        /*0018*/ 	.word	0x00000000
	.align		4
        /*001c*/ 	.word	0xfffffffc


//--------------------- .text._Z10stencil_1dPiS_i --------------------------
	.section	.text._Z10stencil_1dPiS_i,"ax",@progbits
	.align	128
        .global         _Z10stencil_1dPiS_i
        .type           _Z10stencil_1dPiS_i,@function
        .size           _Z10stencil_1dPiS_i,(.L_x_7 - _Z10stencil_1dPiS_i)
        .other          _Z10stencil_1dPiS_i,@"STO_CUDA_ENTRY STV_DEFAULT"
_Z10stencil_1dPiS_i:
.text._Z10stencil_1dPiS_i:
[----:B------:R-:W-:Y:S01]  /*0000*/  LDC R1, c[0x0][0x37c] ;  /* 0x0000df00ff017b82 */ /* 0x000fe20000000800 */
[----:B------:R-:W0:Y:S07]  /*0010*/  S2R R0, SR_TID.X ;  /* 0x0000000000007919 */ /* 0x000e2e0000002100 */
[----:B------:R-:W0:Y:S01]  /*0020*/  S2UR UR4, SR_CTAID.X ;  /* 0x00000000000479c3 */ /* 0x000e220000002500 */
[----:B------:R-:W1:Y:S07]  /*0030*/  LDCU UR5, c[0x0][0x390] ;  /* 0x00007200ff0577ac */ /* 0x000e6e0008000800 */
[----:B------:R-:W0:Y:S02]  /*0040*/  LDC R7, c[0x0][0x360] ;  /* 0x0000d800ff077b82 */ /* 0x000e240000000800 */
[----:B0-----:R-:W-:-:S02]  /*0050*/  IMAD R9, R7, UR4, R0 ;  /* 0x0000000407097c24 */ /* 0x001fc4000f8e0200 */
[----:B-1----:R-:W-:-:S05]  /*0060*/  VIADD R6, R7, UR5 ;  /* 0x0000000507067c36 */ /* 0x002fca0008000000 */
[----:B------:R-:W-:-:S13]  /*0070*/  ISETP.GE.U32.AND P0, PT, R9, R6, PT ;  /* 0x000000060900720c */ /* 0x000fda0003f06070 */
[----:B------:R-:W-:Y:S05]  /*0080*/  @P0 EXIT ;  /* 0x000000000000094d */ /* 0x000fea0003800000 */
[----:B------:R-:W0:Y:S01]  /*0090*/  S2UR UR5, SR_CgaCtaId ;  /* 0x00000000000579c3 */ /* 0x000e220000008800 */
[----:B------:R-:W1:Y:S01]  /*00a0*/  LDCU UR6, c[0x0][0x370] ;  /* 0x00006e00ff0677ac */ /* 0x000e620008000800 */
[----:B------:R-:W-:Y:S01]  /*00b0*/  UMOV UR4, 0x400 ;  /* 0x0000040000047882 */ /* 0x000fe20000000000 */
[----:B------:R-:W2:Y:S05]  /*00c0*/  LDCU.64 UR8, c[0x0][0x358] ;  /* 0x00006b00ff0877ac */ /* 0x000eaa0008000a00 */
[----:B------:R-:W3:Y:S08]  /*00d0*/  LDC R8, c[0x0][0x390] ;  /* 0x0000e400ff087b82 */ /* 0x000ef00000000800 */
[----:B------:R-:W4:Y:S01]  /*00e0*/  LDC.64 R2, c[0x0][0x380] ;  /* 0x0000e000ff027b82 */ /* 0x000f220000000a00 */
[----:B-1----:R-:W-:-:S07]  /*00f0*/  IMAD R12, R7, UR6, RZ ;  /* 0x00000006070c7c24 */ /* 0x002fce000f8e02ff */
[----:B------:R-:W1:Y:S01]  /*0100*/  LDC.64 R4, c[0x0][0x388] ;  /* 0x0000e200ff047b82 */ /* 0x000e620000000a00 */
[----:B0-----:R-:W-:-:S06]  /*0110*/  ULEA UR4, UR5, UR4, 0x18 ;  /* 0x0000000405047291 */ /* 0x001fcc000f8ec0ff */
[----:B------:R-:W-:-:S05]  /*0120*/  LEA R10, R0, UR4, 0x2 ;  /* 0x00000004000a7c11 */ /* 0x000fca000f8e10ff */
[----:B--2---:R-:W-:-:S07]  /*0130*/  IMAD R11, R7, 0x4, R10 ;  /* 0x00000004070b7824 */ /* 0x004fce00078e020a */
.L_x_5:
[----:B---3--:R-:W-:Y:S01]  /*0140*/  ISETP.GE.AND P0, PT, R9, R8, PT ;  /* 0x000000080900720c */ /* 0x008fe20003f06270 */
[----:B------:R-:W-:Y:S01]  /*0150*/  BSSY.RECONVERGENT B0, `(.L_x_0) ;  /* 0x0000006000007945 */ /* 0x000fe20003800200 */
[----:B--2---:R-:W-:Y:S01]  /*0160*/  HFMA2 R15, -RZ, RZ, 0, 0 ;  /* 0x00000000ff0f7431 */ /* 0x004fe200000001ff */
[----:B------:R-:W-:-:S10]  /*0170*/  ISETP.GT.U32.AND P1, PT, R0, 0x2, PT ;  /* 0x000000020000780c */ /* 0x000fd40003f24070 */
[----:B0-----:R-:W-:Y:S05]  /*0180*/  @P0 BRA `(.L_x_1) ;  /* 0x0000000000080947 */ /* 0x001fea0003800000 */
[----:B----4-:R-:W-:-:S06]  /*0190*/  IMAD.WIDE R14, R9, 0x4, R2 ;  /* 0x00000004090e7825 */ /* 0x010fcc00078e0202 */
[----:B------:R0:W5:Y:S02]  /*01a0*/  LDG.E R15, desc[UR8][R14.64] ;  /* 0x000000080e0f7981 */ /* 0x000164000c1e1900 */
.L_x_1:
[----:B------:R-:W-:Y:S05]  /*01b0*/  BSYNC.RECONVERGENT B0 ;  /* 0x0000000000007941 */ /* 0x000fea0003800200 */
.L_x_0:
[----:B-----5:R2:W-:Y:S01]  /*01c0*/  STS [R10+0xc], R15 ;  /* 0x00000c0f0a007388 */ /* 0x0205e20000000800 */
[----:B------:R-:W-:Y:S05]  /*01d0*/  @P1 BRA `(.L_x_2) ;  /* 0x0000000000381947 */ /* 0x000fea0003800000 */
[----:B------:R-:W-:Y:S01]  /*01e0*/  IMAD.IADD R19, R7, 0x1, R9 ;  /* 0x0000000107137824 */ /* 0x000fe200078e0209 */
[----:B------:R-:W-:Y:S01]  /*01f0*/  ISETP.GE.AND P1, PT, R9, 0x3, PT ;  /* 0x000000030900780c */ /* 0x000fe20003f26270 */
[----:B------:R-:W-:-:S03]  /*0200*/  IMAD.MOV.U32 R21, RZ, RZ, RZ ;  /* 0x000000ffff157224 */ /* 0x000fc600078e00ff */
[----:B------:R-:W-:-:S09]  /*0210*/  ISETP.GE.AND P2, PT, R19, R8, PT ;  /* 0x000000081300720c */ /* 0x000fd20003f46270 */
[----:B------:R-:W3:Y:S01]  /*0220*/  @P1 LDC.64 R16, c[0x0][0x380] ;  /* 0x0000e000ff101b82 */ /* 0x000ee20000000a00 */
[----:B------:R-:W-:-:S07]  /*0230*/  @P1 IADD3 R13, PT, PT, R9, -0x3, RZ ;  /* 0xfffffffd090d1810 */ /* 0x000fce0007ffe0ff */
[----:B0-2---:R-:W0:Y:S01]  /*0240*/  @!P2 LDC.64 R14, c[0x0][0x380] ;  /* 0x0000e000ff0eab82 */ /* 0x005e220000000a00 */
[----:B---3--:R-:W-:-:S05]  /*0250*/  @P1 IMAD.WIDE.U32 R16, R13, 0x4, R16 ;  /* 0x000000040d101825 */ /* 0x008fca00078e0010 */
[----:B------:R-:W2:Y:S01]  /*0260*/  @P1 LDG.E R21, desc[UR8][R16.64] ;  /* 0x0000000810151981 */ /* 0x000ea2000c1e1900 */
[----:B0-----:R-:W-:-:S06]  /*0270*/  @!P2 IMAD.WIDE R14, R19, 0x4, R14 ;  /* 0x00000004130ea825 */ /* 0x001fcc00078e020e */
[----:B------:R-:W3:Y:S04]  /*0280*/  @!P2 LDG.E R14, desc[UR8][R14.64] ;  /* 0x000000080e0ea981 */ /* 0x000ee8000c1e1900 */
[----:B--2---:R0:W-:Y:S04]  /*0290*/  STS [R10], R21 ;  /* 0x000000150a007388 */ /* 0x0041e80000000800 */
[----:B------:R0:W-:Y:S04]  /*02a0*/  STS [R11+0xc], RZ ;  /* 0x00000cff0b007388 */ /* 0x0001e80000000800 */
[----:B---3--:R0:W-:Y:S02]  /*02b0*/  @!P2 STS [R11+0xc], R14 ;  /* 0x00000c0e0b00a388 */ /* 0x0081e40000000800 */
.L_x_2:
[----:B------:R-:W-:Y:S05]  /*02c0*/  WARPSYNC.ALL ;  /* 0x0000000000007948 */ /* 0x000fea0003800000 */
[----:B------:R-:W-:Y:S06]  /*02d0*/  BAR.SYNC.DEFER_BLOCKING 0x0 ;  /* 0x0000000000007b1d */ /* 0x000fec0000010000 */
[----:B------:R-:W-:Y:S04]  /*02e0*/  BSSY.RECONVERGENT B0, `(.L_x_3) ;  /* 0x000000e000007945 */ /* 0x000fe80003800200 */
[----:B------:R-:W-:Y:S05]  /*02f0*/  @P0 BRA `(.L_x_4) ;  /* 0x0000000000300947 */ /* 0x000fea0003800000 */
[----:B------:R-:W-:Y:S04]  /*0300*/  LDS R13, [R10] ;  /* 0x000000000a0d7984 */ /* 0x000fe80000000800 */
[----:B0-----:R-:W-:Y:S04]  /*0310*/  LDS R14, [R10+0x4] ;  /* 0x000004000a0e7984 */ /* 0x001fe80000000800 */
[----:B--2---:R-:W0:Y:S04]  /*0320*/  LDS R15, [R10+0x8] ;  /* 0x000008000a0f7984 */ /* 0x004e280000000800 */
[----:B------:R-:W-:Y:S04]  /*0330*/  LDS R16, [R10+0xc] ;  /* 0x00000c000a107984 */ /* 0x000fe80000000800 */
[----:B------:R-:W2:Y:S04]  /*0340*/  LDS R17, [R10+0x10] ;  /* 0x000010000a117984 */ /* 0x000ea80000000800 */
[----:B------:R-:W-:Y:S04]  /*0350*/  LDS R18, [R10+0x14] ;  /* 0x000014000a127984 */ /* 0x000fe80000000800 */
[----:B------:R-:W3:Y:S01]  /*0360*/  LDS R19, [R10+0x18] ;  /* 0x000018000a137984 */ /* 0x000ee20000000800 */
[----:B0-----:R-:W-:Y:S01]  /*0370*/  IADD3 R13, PT, PT, R15, R14, R13 ;  /* 0x0000000e0f0d7210 */ /* 0x001fe20007ffe00d */
[----:B-1----:R-:W-:-:S03]  /*0380*/  IMAD.WIDE R14, R9, 0x4, R4 ;  /* 0x00000004090e7825 */ /* 0x002fc600078e0204 */
[----:B--2---:R-:W-:-:S04]  /*0390*/  IADD3 R13, PT, PT, R17, R16, R13 ;  /* 0x00000010110d7210 */ /* 0x004fc80007ffe00d */
[----:B---3--:R-:W-:-:S05]  /*03a0*/  IADD3 R13, PT, PT, R19, R18, R13 ;  /* 0x00000012130d7210 */ /* 0x008fca0007ffe00d */
[----:B------:R3:W-:Y:S02]  /*03b0*/  STG.E desc[UR8][R14.64], R13 ;  /* 0x0000000d0e007986 */ /* 0x0007e4000c101908 */
.L_x_4:
[----:B------:R-:W-:Y:S05]  /*03c0*/  BSYNC.RECONVERGENT B0 ;  /* 0x0000000000007941 */ /* 0x000fea0003800200 */
.L_x_3:
[----:B------:R-:W-:Y:S01]  /*03d0*/  IADD3 R9, PT, PT, R12, R9, RZ ;  /* 0x000000090c097210 */ /* 0x000fe20007ffe0ff */
[----:B------:R-:W-:Y:S03]  /*03e0*/  BAR.SYNC.DEFER_BLOCKING 0x0 ;  /* 0x0000000000007b1d */ /* 0x000fe60000010000 */
[----:B------:R-:W-:-:S13]  /*03f0*/  ISETP.GE.U32.AND P0, PT, R9, R6, PT ;  /* 0x000000060900720c */ /* 0x000fda0003f06070 */
[----:B------:R-:W-:Y:S05]  /*0400*/  @!P0 BRA `(.L_x_5) ;  /* 0xfffffffc004c8947 */ /* 0x000fea000383ffff */
[----:B------:R-:W-:Y:S05]  /*0410*/  EXIT ;  /* 0x000000000000794d */ /* 0x000fea0003800000 */
.L_x_6:
[----:B------:R-:W-:-:S00]  /*0420*/  BRA `(.L_x_6) ;  /* 0xfffffffc00fc7947 */ /* 0x000fc0000383ffff */
[----:B------:R-:W-:-:S00]  /*0430*/  NOP ;  /* 0x0000000000007918 */ /* 0x000fc00000000000 */
        /* <DEDUP_REMOVED lines=12> */
.L_x_7:


//--------------------- .nv.shared._Z10stencil_1dPiS_i --------------------------
	.section	.nv.shared._Z10stencil_1dPiS_i,"aw",@nobits
	.sectionflags	@""
	.align	4
.nv.shared._Z10stencil_1dPiS_i:
	.zero		2072


//--------------------- .nv.shared.reserved.0     --------------------------
	.section	.nv.shared.reserved.0,"aw",@nobits
	.weak		__nv_reservedSMEM_offset_0_alias
	.size		__nv_reservedSMEM_offset_0_alias, 0, 64
	.other		__nv_reservedSMEM_offset_0_alias,@"STO_CUDA_RESERVED_SHARED STV_DEFAULT"
__nv_reservedSMEM_offset_0_alias:
	.zero		0
	.zero		64


//--------------------- .nv.constant0._Z10stencil_1dPiS_i --------------------------
	.section	.nv.constant0._Z10stencil_1dPiS_i,"a",@progbits
	.sectionflags	@""
	.align	4
.nv.constant0._Z10stencil_1dPiS_i:
	.zero		916


//--------------------- SYMBOLS --------------------------

	.type		.nv.reservedSmem.offset0,@object
	.size		.nv.reservedSmem.offset0,0x4
	.type		.nv.reservedSmem.cap,@object
	.size		.nv.reservedSmem.cap,0x4
